	.headerflags	@"EF_CUDA_TEXMODE_UNIFIED EF_CUDA_64BIT_ADDRESS EF_CUDA_ACCELERATORS EF_CUDA_SM90 EF_CUDA_VIRTUAL_SM(EF_CUDA_SM90)"
	.elftype	@"ET_EXEC"


//--------------------- .nv.info                  --------------------------
	.section	.nv.info,"",@"SHT_CUDA_INFO"
	.align	4


	//----- nvinfo : EIATTR_REGCOUNT
	.align		4
        /*0000*/ 	.byte	0x04, 0x2f
        /*0002*/ 	.short	(.L_1 - .L_0)
	.align		4
.L_0:
        /*0004*/ 	.word	index@(triton_poi_fused_add_div_11)
        /*0008*/ 	.word	0x00000018


	//----- nvinfo : EIATTR_MIN_STACK_SIZE
	.align		4
.L_1:
        /*000c*/ 	.byte	0x04, 0x12
        /*000e*/ 	.short	(.L_3 - .L_2)
	.align		4
.L_2:
        /*0010*/ 	.word	index@(triton_poi_fused_add_div_11)
        /*0014*/ 	.word	0x00000000


	//----- nvinfo : EIATTR_FRAME_SIZE
	.align		4
.L_3:
        /*0018*/ 	.byte	0x04, 0x11
        /*001a*/ 	.short	(.L_5 - .L_4)
	.align		4
.L_4:
        /*001c*/ 	.word	index@(triton_poi_fused_add_div_11)
        /*0020*/ 	.word	0x00000000


	//----- nvinfo : EIATTR_MIN_STACK_SIZE
	.align		4
.L_5:
        /*0024*/ 	.byte	0x04, 0x12
        /*0026*/ 	.short	(.L_7 - .L_6)
	.align		4
.L_6:
        /*0028*/ 	.word	index@(triton_poi_fused_add_div_11)
        /*002c*/ 	.word	0x00000000
.L_7:


//--------------------- .nv.info.triton_poi_fused_add_div_11 --------------------------
	.section	.nv.info.triton_poi_fused_add_div_11,"",@"SHT_CUDA_INFO"
	.sectionflags	@""
	.align	4


	//----- nvinfo : EIATTR_CUDA_API_VERSION
	.align		4
        /*0000*/ 	.byte	0x04, 0x37
        /*0002*/ 	.short	(.L_9 - .L_8)
.L_8:
        /*0004*/ 	.word	0x0000007c


	//----- nvinfo : EIATTR_KPARAM_INFO
	.align		4
.L_9:
        /*0008*/ 	.byte	0x04, 0x17
        /*000a*/ 	.short	(.L_11 - .L_10)
.L_10:
        /*000c*/ 	.word	0x00000000
        /*0010*/ 	.short	0x0005
        /*0012*/ 	.short	0x0028
        /*0014*/ 	.byte	0x00, 0xf0, 0x11, 0x00


	//----- nvinfo : EIATTR_KPARAM_INFO
	.align		4
.L_11:
        /*0018*/ 	.byte	0x04, 0x17
        /*001a*/ 	.short	(.L_13 - .L_12)
.L_12:
        /*001c*/ 	.word	0x00000000
        /*0020*/ 	.short	0x0004
        /*0022*/ 	.short	0x0020
        /*0024*/ 	.byte	0x00, 0xf4, 0x21, 0x00


	//----- nvinfo : EIATTR_KPARAM_INFO
	.align		4
.L_13:
        /*0028*/ 	.byte	0x04, 0x17
        /*002a*/ 	.short	(.L_15 - .L_14)
.L_14:
        /*002c*/ 	.word	0x00000000
        /*0030*/ 	.short	0x0003
        /*0032*/ 	.short	0x0018
        /*0034*/ 	.byte	0x00, 0xf4, 0x21, 0x00


	//----- nvinfo : EIATTR_KPARAM_INFO
	.align		4
.L_15:
        /*0038*/ 	.byte	0x04, 0x17
        /*003a*/ 	.short	(.L_17 - .L_16)
.L_16:
        /*003c*/ 	.word	0x00000000
        /*0040*/ 	.short	0x0002
        /*0042*/ 	.short	0x0010
        /*0044*/ 	.byte	0x00, 0xf4, 0x21, 0x00


	//----- nvinfo : EIATTR_KPARAM_INFO
	.align		4
.L_17:
        /*0048*/ 	.byte	0x04, 0x17
        /*004a*/ 	.short	(.L_19 - .L_18)
.L_18:
        /*004c*/ 	.word	0x00000000
        /*0050*/ 	.short	0x0001
        /*0052*/ 	.short	0x0008
        /*0054*/ 	.byte	0x00, 0xf4, 0x21, 0x00


	//----- nvinfo : EIATTR_KPARAM_INFO
	.align		4
.L_19:
        /*0058*/ 	.byte	0x04, 0x17
        /*005a*/ 	.short	(.L_21 - .L_20)
.L_20:
        /*005c*/ 	.word	0x00000000
        /*0060*/ 	.short	0x0000
        /*0062*/ 	.short	0x0000
        /*0064*/ 	.byte	0x00, 0xf4, 0x21, 0x00


	//----- nvinfo : EIATTR_SPARSE_MMA_MASK
	.align		4
.L_21:
        /*0068*/ 	.byte	0x03, 0x50
        /*006a*/ 	.short	0x0000


	//----- nvinfo : EIATTR_MAXREG_COUNT
	.align		4
        /*006c*/ 	.byte	0x03, 0x1b
        /*006e*/ 	.short	0x00ff


	//----- nvinfo : EIATTR_EXIT_INSTR_OFFSETS
	.align		4
        /*0070*/ 	.byte	0x04, 0x1c
        /*0072*/ 	.short	(.L_23 - .L_22)


	//   ....[0]....
.L_22:
        /*0074*/ 	.word	0x00000290


	//   ....[1]....
        /*0078*/ 	.word	0x000002b0


	//----- nvinfo : EIATTR_REQNTID
	.align		4
.L_23:
        /*007c*/ 	.byte	0x04, 0x10
        /*007e*/ 	.short	(.L_25 - .L_24)
.L_24:
        /*0080*/ 	.word	0x00000080
        /*0084*/ 	.word	0x00000001
        /*0088*/ 	.word	0x00000001


	//----- nvinfo : EIATTR_CBANK_PARAM_SIZE
	.align		4
.L_25:
        /*008c*/ 	.byte	0x03, 0x19
        /*008e*/ 	.short	0x002c


	//----- nvinfo : EIATTR_PARAM_CBANK
	.align		4
        /*0090*/ 	.byte	0x04, 0x0a
        /*0092*/ 	.short	(.L_27 - .L_26)
	.align		4
.L_26:
        /*0094*/ 	.word	index@(.nv.constant0.triton_poi_fused_add_div_11)
        /*0098*/ 	.short	0x0210
        /*009a*/ 	.short	0x002c


	//----- nvinfo : EIATTR_SW_WAR
	.align		4
.L_27:
        /*009c*/ 	.byte	0x04, 0x36
        /*009e*/ 	.short	(.L_29 - .L_28)
.L_28:
        /*00a0*/ 	.word	0x00000008
.L_29:


//--------------------- .nv.callgraph             --------------------------
	.section	.nv.callgraph,"",@"SHT_CUDA_CALLGRAPH"
	.align	4
	.sectionentsize	8
	.align		4
        /*0000*/ 	.word	0x00000000
	.align		4
        /*0004*/ 	.word	0xffffffff
	.align		4
        /*0008*/ 	.word	0x00000000
	.align		4
        /*000c*/ 	.word	0xfffffffe
	.align		4
        /*0010*/ 	.word	0x00000000
	.align		4
        /*0014*/ 	.word	0xfffffffd
	.align		4
        /*0018*/ 	.word	0x00000000
	.align		4
        /*001c*/ 	.word	0xfffffffc


//--------------------- .text.triton_poi_fused_add_div_11 --------------------------
	.section	.text.triton_poi_fused_add_div_11,"ax",@progbits
	.align	128
        .global         triton_poi_fused_add_div_11
        .type           triton_poi_fused_add_div_11,@function
        .size           triton_poi_fused_add_div_11,(.L_x_1 - triton_poi_fused_add_div_11)
        .other          triton_poi_fused_add_div_11,@"STO_CUDA_ENTRY STV_DEFAULT"
triton_poi_fused_add_div_11:
.text.triton_poi_fused_add_div_11:
[----:B------:R-:W0:Y:S01]  /*0000*/  LDC R1, c[0x0][0x28] ;  /* 0x00000a00ff017b82 */ /* 0x000e220000000800 */
[----:B------:R-:W1:Y:S07]  /*0010*/  S2R R0, SR_TID.X ;  /* 0x0000000000007919 */ /* 0x000e6e0000002100 */
[----:B------:R-:W2:Y:S01]  /*0020*/  LDC.64 R10, c[0x0][0x228] ;  /* 0x00008a00ff0a7b82 */ /* 0x000ea20000000a00 */
[----:B------:R-:W-:Y:S01]  /*0030*/  ULDC.64 UR4, c[0x0][0x208] ;  /* 0x0000820000047ab9 */ /* 0x000fe20000000a00 */
[----:B------:R-:W3:Y:S06]  /*0040*/  S2R R3, SR_CTAID.X ;  /* 0x0000000000037919 */ /* 0x000eec0000002500 */
[----:B------:R-:W4:Y:S08]  /*0050*/  LDC.64 R12, c[0x0][0x230] ;  /* 0x00008c00ff0c7b82 */ /* 0x000f300000000a00 */
[----:B------:R-:W5:Y:S08]  /*0060*/  LDC.64 R8, c[0x0][0x220] ;  /* 0x00008800ff087b82 */ /* 0x000f700000000a00 */
[----:B------:R-:W2:Y:S01]  /*0070*/  LDC.64 R6, c[0x0][0x218] ;  /* 0x00008600ff067b82 */ /* 0x000ea20000000a00 */
[----:B-1----:R-:W-:-:S04]  /*0080*/  SHF.L.U32 R0, R0, 0x1, RZ ;  /* 0x0000000100007819 */ /* 0x002fc800000006ff */
[----:B------:R-:W-:-:S04]  /*0090*/  LOP3.LUT R0, R0, 0xfe, RZ, 0xc0, !PT ;  /* 0x000000fe00007812 */ /* 0x000fc800078ec0ff */
[----:B---3--:R-:W-:Y:S02]  /*00a0*/  LEA R15, R3, R0, 0x8 ;  /* 0x00000000030f7211 */ /* 0x008fe400078e40ff */
[----:B------:R-:W-:Y:S02]  /*00b0*/  SHF.R.S32.HI R0, RZ, 0x17, R3 ;  /* 0x00000017ff007819 */ /* 0x000fe40000011403 */
[----:B------:R-:W1:Y:S01]  /*00c0*/  LDC.64 R2, c[0x0][0x210] ;  /* 0x00008400ff027b82 */ /* 0x000e620000000a00 */
[C---:B------:R-:W-:Y:S02]  /*00d0*/  ISETP.GE.AND P0, PT, R15.reuse, 0x100, PT ;  /* 0x000001000f00780c */ /* 0x040fe40003f06270 */
[----:B------:R-:W-:Y:S02]  /*00e0*/  CS2R R16, SRZ ;  /* 0x0000000000107805 */ /* 0x000fe4000001ff00 */
[----:B------:R-:W-:Y:S01]  /*00f0*/  SGXT R0, R0, 0x1 ;  /* 0x000000010000781a */ /* 0x000fe20000000200 */
[----:B-----5:R-:W-:-:S03]  /*0100*/  IMAD.WIDE R8, R15, 0x4, R8 ;  /* 0x000000040f087825 */ /* 0x020fc600078e0208 */
[----:B------:R-:W-:Y:S01]  /*0110*/  LEA.HI R0, R0, R15, RZ, 0x2 ;  /* 0x0000000f00007211 */ /* 0x000fe200078f10ff */
[----:B0-2---:R-:W-:-:S03]  /*0120*/  IMAD.WIDE R6, R15, 0x4, R6 ;  /* 0x000000040f067825 */ /* 0x005fc600078e0206 */
[----:B------:R-:W-:Y:S02]  /*0130*/  LOP3.LUT R0, R0, 0xfffffffc, RZ, 0xc0, !PT ;  /* 0xfffffffc00007812 */ /* 0x000fe400078ec0ff */
[----:B------:R-:W-:Y:S02]  /*0140*/  CS2R R20, SRZ ;  /* 0x0000000000147805 */ /* 0x000fe4000001ff00 */
[----:B------:R-:W-:Y:S01]  /*0150*/  CS2R R18, SRZ ;  /* 0x0000000000127805 */ /* 0x000fe2000001ff00 */
[----:B------:R-:W2:Y:S01]  /*0160*/  @!P0 LDG.E.64 R16, desc[UR4][R8.64] ;  /* 0x0000000408108981 */ /* 0x000ea2000c1e1b00 */
[----:B------:R-:W-:-:S05]  /*0170*/  IADD3 R5, R15, -R0, RZ ;  /* 0x800000000f057210 */ /* 0x000fca0007ffe0ff */
[----:B------:R-:W-:-:S04]  /*0180*/  IMAD.WIDE R10, R5, 0x4, R10 ;  /* 0x00000004050a7825 */ /* 0x000fc800078e020a */
[----:B----4-:R-:W-:Y:S01]  /*0190*/  IMAD.WIDE R12, R5, 0x4, R12 ;  /* 0x00000004050c7825 */ /* 0x010fe200078e020c */
[----:B------:R-:W-:-:S03]  /*01a0*/  CS2R R4, SRZ ;  /* 0x0000000000047805 */ /* 0x000fc6000001ff00 */
[----:B-1----:R-:W-:Y:S01]  /*01b0*/  IMAD.WIDE R2, R15, 0x4, R2 ;  /* 0x000000040f027825 */ /* 0x002fe200078e0202 */
[----:B------:R-:W-:Y:S01]  /*01c0*/  CS2R R14, SRZ ;  /* 0x00000000000e7805 */ /* 0x000fe2000001ff00 */
[----:B------:R-:W3:Y:S04]  /*01d0*/  @!P0 LDG.E.EL.64 R20, desc[UR4][R12.64] ;  /* 0x000000040c148981 */ /* 0x000ee8000c2e1b00 */
[----:B------:R-:W2:Y:S04]  /*01e0*/  @!P0 LDG.E.EL.64 R4, desc[UR4][R10.64] ;  /* 0x000000040a048981 */ /* 0x000ea8000c2e1b00 */
[----:B------:R-:W3:Y:S04]  /*01f0*/  @!P0 LDG.E.64 R18, desc[UR4][R2.64] ;  /* 0x0000000402128981 */ /* 0x000ee8000c1e1b00 */
[----:B------:R-:W4:Y:S01]  /*0200*/  @!P0 LDG.E.64 R14, desc[UR4][R6.64] ;  /* 0x00000004060e8981 */ /* 0x000f22000c1e1b00 */
[----:B--2---:R-:W-:Y:S01]  /*0210*/  FADD R11, R4, R16 ;  /* 0x00000010040b7221 */ /* 0x004fe20000000000 */
[----:B------:R-:W-:Y:S01]  /*0220*/  FADD R0, R5, R17 ;  /* 0x0000001105007221 */ /* 0x000fe20000000000 */
[----:B---3--:R-:W-:Y:S01]  /*0230*/  FADD R18, R20, R18 ;  /* 0x0000001214127221 */ /* 0x008fe20000000000 */
[----:B------:R-:W-:Y:S01]  /*0240*/  FADD R19, R21, R19 ;  /* 0x0000001315137221 */ /* 0x000fe20000000000 */
[----:B----4-:R-:W-:Y:S01]  /*0250*/  FADD R11, R11, R14 ;  /* 0x0000000e0b0b7221 */ /* 0x010fe20000000000 */
[----:B------:R-:W-:-:S03]  /*0260*/  FADD R0, R0, R15 ;  /* 0x0000000f00007221 */ /* 0x000fc60000000000 */
[----:B------:R-:W-:Y:S01]  /*0270*/  FADD R18, R18, R11 ;  /* 0x0000000b12127221 */ /* 0x000fe20000000000 */
[----:B------:R-:W-:Y:S01]  /*0280*/  FADD R19, R19, R0 ;  /* 0x0000000013137221 */ /* 0x000fe20000000000 */
[----:B------:R-:W-:Y:S06]  /*0290*/  @P0 EXIT ;  /* 0x000000000000094d */ /* 0x000fec0003800000 */
[----:B------:R-:W-:Y:S01]  /*02a0*/  STG.E.64 desc[UR4][R2.64], R18 ;  /* 0x0000001202007986 */ /* 0x000fe2000c101b04 */
[----:B------:R-:W-:Y:S05]  /*02b0*/  EXIT ;  /* 0x000000000000794d */ /* 0x000fea0003800000 */
.L_x_0:
[----:B------:R-:W-:-:S00]  /*02c0*/  BRA `(.L_x_0) ;  /* 0xfffffffc00fc7947 */ /* 0x000fc0000383ffff */
[----:B------:R-:W-:-:S00]  /*02d0*/  NOP ;  /* 0x0000000000007918 */ /* 0x000fc00000000000 */
        /* <DEDUP_REMOVED lines=10> */
.L_x_1:


//--------------------- .nv.constant0.triton_poi_fused_add_div_11 --------------------------
	.section	.nv.constant0.triton_poi_fused_add_div_11,"a",@progbits
	.sectionflags	@""
	.align	4
.nv.constant0.triton_poi_fused_add_div_11:
	.zero		572
